//
// Generated by NVIDIA NVVM Compiler
//
// Compiler Build ID: CL-36424714
// Cuda compilation tools, release 13.0, V13.0.88
// Based on NVVM 20.0.0
//

.version 9.0
.target sm_100
.address_size 64

	// .globl	_Z6updatePiS_ii

.visible .entry _Z6updatePiS_ii(
	.param .u64 .ptr .align 1 _Z6updatePiS_ii_param_0,
	.param .u64 .ptr .align 1 _Z6updatePiS_ii_param_1,
	.param .u32 _Z6updatePiS_ii_param_2,
	.param .u32 _Z6updatePiS_ii_param_3
)
{
	.reg .pred 	%p<11>;
	.reg .b32 	%r<41>;
	.reg .b64 	%rd<28>;

	ld.param.u64 	%rd2, [_Z6updatePiS_ii_param_0];
	ld.param.u64 	%rd3, [_Z6updatePiS_ii_param_1];
	ld.param.u32 	%r6, [_Z6updatePiS_ii_param_2];
	ld.param.u32 	%r8, [_Z6updatePiS_ii_param_3];
	cvta.to.global.u64 	%rd1, %rd3;
	mov.u32 	%r9, %tid.x;
	mov.u32 	%r10, %ctaid.x;
	mov.u32 	%r11, %ntid.x;
	mad.lo.s32 	%r3, %r10, %r11, %r9;
	setp.eq.s32 	%p1, %r10, 0;
	add.s32 	%r12, %r6, -2;
	setp.gt.s32 	%p2, %r10, %r12;
	setp.eq.s32 	%p3, %r9, 0;
	or.pred  	%p4, %p1, %p3;
	or.pred  	%p5, %p4, %p2;
	add.s32 	%r13, %r8, -2;
	setp.gt.s32 	%p6, %r9, %r13;
	or.pred  	%p7, %p5, %p6;
	@%p7 bra 	$L__BB0_4;
	cvta.to.global.u64 	%rd4, %rd2;
	add.s32 	%r14, %r10, -1;
	mul.lo.s32 	%r15, %r8, %r14;
	cvt.s64.s32 	%rd5, %r15;
	cvt.u64.u32 	%rd6, %r9;
	add.s64 	%rd7, %rd5, %rd6;
	shl.b64 	%rd8, %rd7, 2;
	add.s64 	%rd9, %rd4, %rd8;
	ld.global.u32 	%r16, [%rd9+4];
	shl.b32 	%r17, %r8, 1;
	add.s32 	%r18, %r15, %r17;
	cvt.s64.s32 	%rd10, %r18;
	add.s64 	%rd11, %rd10, %rd6;
	shl.b64 	%rd12, %rd11, 2;
	add.s64 	%rd13, %rd4, %rd12;
	ld.global.u32 	%r19, [%rd13+4];
	add.s32 	%r20, %r19, %r16;
	ld.global.u32 	%r21, [%rd13+-4];
	add.s32 	%r22, %r20, %r21;
	sub.s32 	%r23, %r18, %r8;
	cvt.s64.s32 	%rd14, %r23;
	add.s64 	%rd15, %rd14, %rd6;
	shl.b64 	%rd16, %rd15, 2;
	add.s64 	%rd17, %rd4, %rd16;
	ld.global.u32 	%r24, [%rd17+4];
	add.s32 	%r25, %r22, %r24;
	ld.global.u32 	%r26, [%rd17+-4];
	add.s32 	%r27, %r25, %r26;
	add.s32 	%r28, %r18, %r9;
	mul.wide.s32 	%rd18, %r28, 4;
	add.s64 	%rd19, %rd4, %rd18;
	ld.global.u32 	%r29, [%rd19];
	add.s32 	%r30, %r27, %r29;
	add.s32 	%r31, %r15, %r9;
	mul.wide.s32 	%rd20, %r31, 4;
	add.s64 	%rd21, %rd4, %rd20;
	ld.global.u32 	%r32, [%rd21];
	add.s32 	%r33, %r30, %r32;
	ld.global.u32 	%r34, [%rd21+-4];
	add.s32 	%r4, %r33, %r34;
	mul.wide.s32 	%rd22, %r3, 4;
	add.s64 	%rd23, %rd4, %rd22;
	ld.global.u32 	%r35, [%rd23];
	setp.eq.s32 	%p8, %r35, 0;
	@%p8 bra 	$L__BB0_3;
	add.s64 	%rd25, %rd1, %rd22;
	and.b32  	%r36, %r4, -2;
	setp.eq.s32 	%p9, %r36, 2;
	selp.u32 	%r37, 1, 0, %p9;
	atom.global.exch.b32 	%r38, [%rd25], %r37;
	bra.uni 	$L__BB0_4;
$L__BB0_3:
	add.s64 	%rd27, %rd1, %rd22;
	setp.eq.s32 	%p10, %r4, 3;
	selp.u32 	%r39, 1, 0, %p10;
	atom.global.exch.b32 	%r40, [%rd27], %r39;
$L__BB0_4:
	ret;

}


// ===== COMPILED SASS (sm_100) =====

	.target	sm_100

	.elftype	@"ET_EXEC"


//--------------------- .note.nv.tkinfo           --------------------------
	.section	.note.nv.tkinfo,"",@"SHT_NOTE"
	.sectionflags	@"SHF_NOTE_NV_TKINFO"
	.tkinfo
        /*0018*/ 	.word	0x00000002
        /*0030*/ 	.string	""
        /*0030*/ 	.string	"ptxas"
        /*0030*/ 	.string	"Cuda compilation tools, release 13.0, V13.0.88"
        /*0030*/ 	.string	"Build cuda_13.0.r13.0/compiler.36424714_0"
        /*0030*/ 	.string	"-arch sm_100 -m 64 "



//--------------------- .note.nv.cuinfo           --------------------------
	.section	.note.nv.cuinfo,"",@"SHT_NOTE"
	.sectionflags	@"SHF_NOTE_NV_CUINFO"
        /*0018*/ 	.short	0x0002
        /*001a*/ 	.short	0x0064
        /*001c*/ 	.short	0x0082
	.zero		2


//--------------------- .nv.info                  --------------------------
	.section	.nv.info,"",@"SHT_CUDA_INFO"
	.align	4


	//----- nvinfo : EIATTR_REGCOUNT
	.align		4
        /*0000*/ 	.byte	0x04, 0x2f
        /*0002*/ 	.short	(.L_1 - .L_0)
	.align		4
.L_0:
        /*0004*/ 	.word	index@(_Z6updatePiS_ii)
        /*0008*/ 	.word	0x00000018


	//----- nvinfo : EIATTR_FRAME_SIZE
	.align		4
.L_1:
        /*000c*/ 	.byte	0x04, 0x11
        /*000e*/ 	.short	(.L_3 - .L_2)
	.align		4
.L_2:
        /*0010*/ 	.word	index@(_Z6updatePiS_ii)
        /*0014*/ 	.word	0x00000000


	//----- nvinfo : EIATTR_MIN_STACK_SIZE
	.align		4
.L_3:
        /*0018*/ 	.byte	0x04, 0x12
        /*001a*/ 	.short	(.L_5 - .L_4)
	.align		4
.L_4:
        /*001c*/ 	.word	index@(_Z6updatePiS_ii)
        /*0020*/ 	.word	0x00000000
.L_5:


//--------------------- .nv.compat                --------------------------
	.section	.nv.compat,"",@"SHT_CUDA_COMPAT_INFO"
	.align	4
        /*0000*/ 	.byte	0x02, 0x09, 0x00, 0x00, 0x02, 0x02, 0x01, 0x00, 0x02, 0x05, 0x05, 0x00, 0x03, 0x07, 0x01, 0x01
        /*0010*/ 	.byte	0x02, 0x03, 0x00, 0x00, 0x02, 0x06, 0x01, 0x00, 0x04, 0x0b, 0x08, 0x00, 0x09, 0x00, 0x00, 0x00
        /*0020*/ 	.byte	0x00, 0x00, 0x00, 0x00


//--------------------- .nv.info._Z6updatePiS_ii  --------------------------
	.section	.nv.info._Z6updatePiS_ii,"",@"SHT_CUDA_INFO"
	.sectionflags	@""
	.align	4


	//----- nvinfo : EIATTR_CUDA_API_VERSION
	.align		4
        /*0000*/ 	.byte	0x04, 0x37
        /*0002*/ 	.short	(.L_7 - .L_6)
.L_6:
        /*0004*/ 	.word	0x00000082


	//----- nvinfo : EIATTR_KPARAM_INFO
	.align		4
.L_7:
        /*0008*/ 	.byte	0x04, 0x17
        /*000a*/ 	.short	(.L_9 - .L_8)
.L_8:
        /*000c*/ 	.word	0x00000000
        /*0010*/ 	.short	0x0003
        /*0012*/ 	.short	0x0014
        /*0014*/ 	.byte	0x00, 0xf0, 0x11, 0x00


	//----- nvinfo : EIATTR_KPARAM_INFO
	.align		4
.L_9:
        /*0018*/ 	.byte	0x04, 0x17
        /*001a*/ 	.short	(.L_11 - .L_10)
.L_10:
        /*001c*/ 	.word	0x00000000
        /*0020*/ 	.short	0x0002
        /*0022*/ 	.short	0x0010
        /*0024*/ 	.byte	0x00, 0xf0, 0x11, 0x00


	//----- nvinfo : EIATTR_KPARAM_INFO
	.align		4
.L_11:
        /*0028*/ 	.byte	0x04, 0x17
        /*002a*/ 	.short	(.L_13 - .L_12)
.L_12:
        /*002c*/ 	.word	0x00000000
        /*0030*/ 	.short	0x0001
        /*0032*/ 	.short	0x0008
        /*0034*/ 	.byte	0x00, 0xf5, 0x21, 0x00


	//----- nvinfo : EIATTR_KPARAM_INFO
	.align		4
.L_13:
        /*0038*/ 	.byte	0x04, 0x17
        /*003a*/ 	.short	(.L_15 - .L_14)
.L_14:
        /*003c*/ 	.word	0x00000000
        /*0040*/ 	.short	0x0000
        /*0042*/ 	.short	0x0000
        /*0044*/ 	.byte	0x00, 0xf5, 0x21, 0x00


	//----- nvinfo : EIATTR_SPARSE_MMA_MASK
	.align		4
.L_15:
        /*0048*/ 	.byte	0x03, 0x50
        /*004a*/ 	.short	0x0000


	//----- nvinfo : EIATTR_MAXREG_COUNT
	.align		4
        /*004c*/ 	.byte	0x03, 0x1b
        /*004e*/ 	.short	0x00ff


	//----- nvinfo : EIATTR_MERCURY_ISA_VERSION
	.align		4
        /*0050*/ 	.byte	0x03, 0x5f
        /*0052*/ 	.short	0x0101


	//----- nvinfo : EIATTR_VRC_CTA_INIT_COUNT
	.align		4
        /*0054*/ 	.byte	0x02, 0x4a
	.zero		1
	.zero		1


	//----- nvinfo : EIATTR_EXIT_INSTR_OFFSETS
	.align		4
        /*0058*/ 	.byte	0x04, 0x1c
        /*005a*/ 	.short	(.L_17 - .L_16)


	//   ....[0]....
.L_16:
        /*005c*/ 	.word	0x000000a0


	//   ....[1]....
        /*0060*/ 	.word	0x000003a0


	//   ....[2]....
        /*0064*/ 	.word	0x00000400


	//----- nvinfo : EIATTR_CRS_STACK_SIZE
	.align		4
.L_17:
        /*0068*/ 	.byte	0x04, 0x1e
        /*006a*/ 	.short	(.L_19 - .L_18)
.L_18:
        /*006c*/ 	.word	0x00000000


	//----- nvinfo : EIATTR_CBANK_PARAM_SIZE
	.align		4
.L_19:
        /*0070*/ 	.byte	0x03, 0x19
        /*0072*/ 	.short	0x0018


	//----- nvinfo : EIATTR_PARAM_CBANK
	.align		4
        /*0074*/ 	.byte	0x04, 0x0a
        /*0076*/ 	.short	(.L_21 - .L_20)
	.align		4
.L_20:
        /*0078*/ 	.word	index@(.nv.constant0._Z6updatePiS_ii)
        /*007c*/ 	.short	0x0380
        /*007e*/ 	.short	0x0018


	//----- nvinfo : EIATTR_SW_WAR
	.align		4
.L_21:
        /*0080*/ 	.byte	0x04, 0x36
        /*0082*/ 	.short	(.L_23 - .L_22)
.L_22:
        /*0084*/ 	.word	0x00000008
.L_23:


//--------------------- .nv.callgraph             --------------------------
	.section	.nv.callgraph,"",@"SHT_CUDA_CALLGRAPH"
	.align	4
	.sectionentsize	8
	.align		4
        /*0000*/ 	.word	0x00000000
	.align		4
        /*0004*/ 	.word	0xffffffff
	.align		4
        /*0008*/ 	.word	0x00000000
	.align		4
        /*000c*/ 	.word	0xfffffffe
	.align		4
        /*0010*/ 	.word	0x00000000
	.align		4
        /*0014*/ 	.word	0xfffffffd
	.align		4
        /*0018*/ 	.word	0x00000000
	.align		4
        /*001c*/ 	.word	0xfffffffc


//--------------------- .text._Z6updatePiS_ii     --------------------------
	.section	.text._Z6updatePiS_ii,"ax",@progbits
	.align	128
        .global         _Z6updatePiS_ii
        .type           _Z6updatePiS_ii,@function
        .size           _Z6updatePiS_ii,(.L_x_2 - _Z6updatePiS_ii)
        .other          _Z6updatePiS_ii,@"STO_CUDA_ENTRY STV_DEFAULT"
_Z6updatePiS_ii:
.text._Z6updatePiS_ii:
[----:B------:R-:W-:Y:S01]  /*0000*/  LDC R1, c[0x0][0x37c] ;  /* 0x0000df00ff017b82 */ /* 0x000fe20000000800 */
[----:B------:R-:W0:Y:S07]  /*0010*/  S2R R13, SR_TID.X ;  /* 0x00000000000d7919 */ /* 0x000e2e0000002100 */
[----:B------:R-:W1:Y:S08]  /*0020*/  LDC.64 R8, c[0x0][0x390] ;  /* 0x0000e400ff087b82 */ /* 0x000e700000000a00 */
[----:B------:R-:W2:Y:S01]  /*0030*/  S2UR UR6, SR_CTAID.X ;  /* 0x00000000000679c3 */ /* 0x000ea20000002500 */
[----:B-1----:R-:W-:-:S02]  /*0040*/  VIADD R0, R8, 0xfffffffe ;  /* 0xfffffffe08007836 */ /* 0x002fc40000000000 */
[----:B------:R-:W-:Y:S01]  /*0050*/  VIADD R2, R9, 0xfffffffe ;  /* 0xfffffffe09027836 */ /* 0x000fe20000000000 */
[----:B0-----:R-:W-:-:S04]  /*0060*/  ISETP.NE.AND P0, PT, R13, RZ, PT ;  /* 0x000000ff0d00720c */ /* 0x001fc80003f05270 */
[----:B--2---:R-:W-:-:S04]  /*0070*/  ISETP.EQ.OR P0, PT, RZ, UR6, !P0 ;  /* 0x00000006ff007c0c */ /* 0x004fc8000c702670 */
[----:B------:R-:W-:-:S04]  /*0080*/  ISETP.LT.OR P0, PT, R0, UR6, P0 ;  /* 0x0000000600007c0c */ /* 0x000fc80008701670 */
[----:B------:R-:W-:-:S13]  /*0090*/  ISETP.GT.OR P0, PT, R13, R2, P0 ;  /* 0x000000020d00720c */ /* 0x000fda0000704670 */
[----:B------:R-:W-:Y:S05]  /*00a0*/  @P0 EXIT ;  /* 0x000000000000094d */ /* 0x000fea0003800000 */
[----:B------:R-:W-:Y:S01]  /*00b0*/  UIADD3 UR4, UPT, UPT, UR6, -0x1, URZ ;  /* 0xffffffff06047890 */ /* 0x000fe2000fffe0ff */
[----:B------:R-:W0:Y:S01]  /*00c0*/  LDC R12, c[0x0][0x360] ;  /* 0x0000d800ff0c7b82 */ /* 0x000e220000000800 */
[----:B------:R-:W1:Y:S04]  /*00d0*/  LDCU.64 UR8, c[0x0][0x380] ;  /* 0x00007000ff0877ac */ /* 0x000e680008000a00 */
[----:B------:R-:W-:-:S03]  /*00e0*/  IMAD R0, R9, UR4, RZ ;  /* 0x0000000409007c24 */ /* 0x000fc6000f8e02ff */
[----:B------:R-:W2:Y:S01]  /*00f0*/  LDC.64 R2, c[0x0][0x380] ;  /* 0x0000e000ff027b82 */ /* 0x000ea20000000a00 */
[----:B------:R-:W-:Y:S01]  /*0100*/  IMAD R4, R9, 0x2, R0 ;  /* 0x0000000209047824 */ /* 0x000fe200078e0200 */
[CC--:B------:R-:W-:Y:S01]  /*0110*/  IADD3 R7, P0, PT, R0.reuse, R13.reuse, RZ ;  /* 0x0000000d00077210 */ /* 0x0c0fe20007f1e0ff */
[----:B------:R-:W3:Y:S01]  /*0120*/  LDCU.64 UR4, c[0x0][0x358] ;  /* 0x00006b00ff0477ac */ /* 0x000ee20008000a00 */
[----:B------:R-:W-:Y:S02]  /*0130*/  IMAD.IADD R21, R0, 0x1, R13 ;  /* 0x0000000100157824 */ /* 0x000fe400078e020d */
[C---:B------:R-:W-:Y:S01]  /*0140*/  IADD3 R5, P1, PT, R4.reuse, R13, RZ ;  /* 0x0000000d04057210 */ /* 0x040fe20007f3e0ff */
[----:B------:R-:W-:Y:S01]  /*0150*/  IMAD.IADD R8, R4, 0x1, -R9 ;  /* 0x0000000104087824 */ /* 0x000fe200078e0a09 */
[----:B------:R-:W-:Y:S02]  /*0160*/  LEA.HI.X.SX32 R16, R0, RZ, 0x1, P0 ;  /* 0x000000ff00107211 */ /* 0x000fe400000f0eff */
[----:B------:R-:W-:-:S02]  /*0170*/  LEA.HI.X.SX32 R14, R4, RZ, 0x1, P1 ;  /* 0x000000ff040e7211 */ /* 0x000fc400008f0eff */
[----:B-1----:R-:W-:Y:S02]  /*0180*/  LEA R10, P0, R7, UR8, 0x2 ;  /* 0x00000008070a7c11 */ /* 0x002fe4000f8010ff */
[----:B------:R-:W-:Y:S02]  /*0190*/  LEA R6, P1, R5, UR8, 0x2 ;  /* 0x0000000805067c11 */ /* 0x000fe4000f8210ff */
[----:B------:R-:W-:Y:S02]  /*01a0*/  LEA.HI.X R11, R7, UR9, R16, 0x2, P0 ;  /* 0x00000009070b7c11 */ /* 0x000fe400080f1410 */
[----:B------:R-:W-:Y:S01]  /*01b0*/  LEA.HI.X R7, R5, UR9, R14, 0x2, P1 ;  /* 0x0000000905077c11 */ /* 0x000fe200088f140e */
[--C-:B0-----:R-:W-:Y:S01]  /*01c0*/  IMAD R5, R12, UR6, R13.reuse ;  /* 0x000000060c057c24 */ /* 0x101fe2000f8e020d */
[----:B------:R-:W-:Y:S01]  /*01d0*/  IADD3 R9, P0, PT, R8, R13, RZ ;  /* 0x0000000d08097210 */ /* 0x000fe20007f1e0ff */
[----:B------:R-:W-:Y:S01]  /*01e0*/  IMAD.IADD R13, R4, 0x1, R13 ;  /* 0x00000001040d7824 */ /* 0x000fe200078e020d */
[----:B---3--:R-:W3:Y:S01]  /*01f0*/  LDG.E R10, desc[UR4][R10.64+0x4] ;  /* 0x000004040a0a7981 */ /* 0x008ee2000c1e1900 */
[----:B--2---:R-:W-:Y:S01]  /*0200*/  IMAD.WIDE R14, R5, 0x4, R2 ;  /* 0x00000004050e7825 */ /* 0x004fe200078e0202 */
[----:B------:R-:W-:-:S02]  /*0210*/  LEA.HI.X.SX32 R0, R8, RZ, 0x1, P0 ;  /* 0x000000ff08007211 */ /* 0x000fc400000f0eff */
[----:B------:R-:W3:Y:S01]  /*0220*/  LDG.E R17, desc[UR4][R6.64+0x4] ;  /* 0x0000040406117981 */ /* 0x000ee2000c1e1900 */
[----:B------:R-:W-:-:S03]  /*0230*/  LEA R8, P0, R9, UR8, 0x2 ;  /* 0x0000000809087c11 */ /* 0x000fc6000f8010ff */
[----:B------:R-:W2:Y:S01]  /*0240*/  LDG.E R14, desc[UR4][R14.64] ;  /* 0x000000040e0e7981 */ /* 0x000ea2000c1e1900 */
[----:B------:R-:W-:Y:S01]  /*0250*/  LEA.HI.X R9, R9, UR9, R0, 0x2, P0 ;  /* 0x0000000909097c11 */ /* 0x000fe200080f1400 */
[--C-:B------:R-:W-:Y:S02]  /*0260*/  IMAD.WIDE R12, R13, 0x4, R2.reuse ;  /* 0x000000040d0c7825 */ /* 0x100fe400078e0202 */
[----:B------:R-:W3:Y:S02]  /*0270*/  LDG.E R0, desc[UR4][R6.64+-0x4] ;  /* 0xfffffc0406007981 */ /* 0x000ee4000c1e1900 */
[----:B------:R-:W-:Y:S02]  /*0280*/  IMAD.WIDE R2, R21, 0x4, R2 ;  /* 0x0000000415027825 */ /* 0x000fe400078e0202 */
[----:B------:R-:W4:Y:S04]  /*0290*/  LDG.E R19, desc[UR4][R8.64+0x4] ;  /* 0x0000040408137981 */ /* 0x000f28000c1e1900 */
[----:B------:R-:W4:Y:S04]  /*02a0*/  LDG.E R4, desc[UR4][R8.64+-0x4] ;  /* 0xfffffc0408047981 */ /* 0x000f28000c1e1900 */
[----:B------:R-:W5:Y:S04]  /*02b0*/  LDG.E R13, desc[UR4][R12.64] ;  /* 0x000000040c0d7981 */ /* 0x000f68000c1e1900 */
[----:B------:R-:W5:Y:S04]  /*02c0*/  LDG.E R11, desc[UR4][R2.64] ;  /* 0x00000004020b7981 */ /* 0x000f68000c1e1900 */
[----:B------:R-:W5:Y:S01]  /*02d0*/  LDG.E R21, desc[UR4][R2.64+-0x4] ;  /* 0xfffffc0402157981 */ /* 0x000f62000c1e1900 */
[----:B--2---:R-:W-:-:S02]  /*02e0*/  ISETP.NE.AND P0, PT, R14, RZ, PT ;  /* 0x000000ff0e00720c */ /* 0x004fc40003f05270 */
[----:B---3--:R-:W-:-:S04]  /*02f0*/  IADD3 R0, PT, PT, R0, R17, R10 ;  /* 0x0000001100007210 */ /* 0x008fc80007ffe00a */
[----:B----4-:R-:W-:-:S04]  /*0300*/  IADD3 R0, PT, PT, R4, R0, R19 ;  /* 0x0000000004007210 */ /* 0x010fc80007ffe013 */
[----:B-----5:R-:W-:-:S05]  /*0310*/  IADD3 R0, PT, PT, R11, R0, R13 ;  /* 0x000000000b007210 */ /* 0x020fca0007ffe00d */
[----:B------:R-:W-:Y:S01]  /*0320*/  IMAD.IADD R0, R0, 0x1, R21 ;  /* 0x0000000100007824 */ /* 0x000fe200078e0215 */
[----:B------:R-:W-:Y:S06]  /*0330*/  @!P0 BRA `(.L_x_0) ;  /* 0x00000000001c8947 */ /* 0x000fec0003800000 */
[----:B------:R-:W0:Y:S01]  /*0340*/  LDC.64 R2, c[0x0][0x388] ;  /* 0x0000e200ff027b82 */ /* 0x000e220000000a00 */
[----:B------:R-:W-:-:S04]  /*0350*/  LOP3.LUT R0, R0, 0xfffffffe, RZ, 0xc0, !PT ;  /* 0xfffffffe00007812 */ /* 0x000fc800078ec0ff */
[----:B------:R-:W-:Y:S01]  /*0360*/  ISETP.NE.AND P0, PT, R0, 0x2, PT ;  /* 0x000000020000780c */ /* 0x000fe20003f05270 */
[----:B0-----:R-:W-:-:S03]  /*0370*/  IMAD.WIDE R2, R5, 0x4, R2 ;  /* 0x0000000405027825 */ /* 0x001fc600078e0202 */
[----:B------:R-:W-:-:S05]  /*0380*/  SEL R5, RZ, 0x1, P0 ;  /* 0x00000001ff057807 */ /* 0x000fca0000000000 */
[----:B------:R-:W-:Y:S01]  /*0390*/  ATOMG.E.EXCH.STRONG.GPU PT, RZ, desc[UR4][R2.64], R5 ;  /* 0x8000000502ff79a8 */ /* 0x000fe2000c1ef104 */
[----:B------:R-:W-:Y:S05]  /*03a0*/  EXIT ;  /* 0x000000000000794d */ /* 0x000fea0003800000 */
.L_x_0:
[----:B------:R-:W0:Y:S01]  /*03b0*/  LDC.64 R2, c[0x0][0x388] ;  /* 0x0000e200ff027b82 */ /* 0x000e220000000a00 */
[----:B------:R-:W-:Y:S01]  /*03c0*/  ISETP.NE.AND P0, PT, R0, 0x3, PT ;  /* 0x000000030000780c */ /* 0x000fe20003f05270 */
[----:B0-----:R-:W-:-:S03]  /*03d0*/  IMAD.WIDE R2, R5, 0x4, R2 ;  /* 0x0000000405027825 */ /* 0x001fc600078e0202 */
[----:B------:R-:W-:-:S05]  /*03e0*/  SEL R5, RZ, 0x1, P0 ;  /* 0x00000001ff057807 */ /* 0x000fca0000000000 */
[----:B------:R-:W-:Y:S01]  /*03f0*/  ATOMG.E.EXCH.STRONG.GPU PT, RZ, desc[UR4][R2.64], R5 ;  /* 0x8000000502ff79a8 */ /* 0x000fe2000c1ef104 */
[----:B------:R-:W-:Y:S05]  /*0400*/  EXIT ;  /* 0x000000000000794d */ /* 0x000fea0003800000 */
.L_x_1:
[----:B------:R-:W-:-:S00]  /*0410*/  BRA `(.L_x_1) ;  /* 0xfffffffc00fc7947 */ /* 0x000fc0000383ffff */
[----:B------:R-:W-:-:S00]  /*0420*/  NOP ;  /* 0x0000000000007918 */ /* 0x000fc00000000000 */
        /* <DEDUP_REMOVED lines=13> */
.L_x_2:


//--------------------- .nv.shared.reserved.0     --------------------------
	.section	.nv.shared.reserved.0,"aw",@nobits
	.weak		__nv_reservedSMEM_offset_0_alias
	.size		__nv_reservedSMEM_offset_0_alias, 0, 64
	.other		__nv_reservedSMEM_offset_0_alias,@"STO_CUDA_RESERVED_SHARED STV_DEFAULT"
__nv_reservedSMEM_offset_0_alias:
	.zero		0
	.zero		64


//--------------------- .nv.constant0._Z6updatePiS_ii --------------------------
	.section	.nv.constant0._Z6updatePiS_ii,"a",@progbits
	.sectionflags	@""
	.align	4
.nv.constant0._Z6updatePiS_ii:
	.zero		920


//--------------------- SYMBOLS --------------------------

	.type		.nv.reservedSmem.offset0,@object
	.size		.nv.reservedSmem.offset0,0x4
